//
// Generated by NVIDIA NVVM Compiler
//
// Compiler Build ID: CL-36424714
// Cuda compilation tools, release 13.0, V13.0.88
// Based on NVVM 20.0.0
//

.version 9.0
.target sm_100
.address_size 64

	// .globl	_Z10checkIndexv
.extern .func  (.param .b32 func_retval0) vprintf
(
	.param .b64 vprintf_param_0,
	.param .b64 vprintf_param_1
)
;
.global .align 1 .b8 $str[91] = {116, 104, 114, 101, 97, 100, 73, 100, 120, 58, 32, 40, 37, 100, 44, 37, 100, 44, 37, 100, 41, 32, 98, 108, 111, 99, 107, 73, 100, 120, 58, 32, 40, 37, 100, 44, 32, 37, 100, 44, 32, 37, 100, 41, 32, 98, 108, 111, 99, 107, 68, 105, 109, 58, 32, 40, 37, 100, 44, 32, 37, 100, 44, 32, 37, 100, 41, 32, 103, 114, 105, 100, 68, 105, 109, 58, 32, 40, 37, 100, 44, 32, 37, 100, 44, 32, 37, 100, 41, 10};

.visible .entry _Z10checkIndexv()
{
	.local .align 16 .b8 	__local_depot0[48];
	.reg .b64 	%SP;
	.reg .b64 	%SPL;
	.reg .b32 	%r<15>;
	.reg .b64 	%rd<5>;

	mov.u64 	%SPL, __local_depot0;
	cvta.local.u64 	%SP, %SPL;
	add.u64 	%rd1, %SP, 0;
	add.u64 	%rd2, %SPL, 0;
	mov.u32 	%r1, %tid.x;
	mov.u32 	%r2, %tid.y;
	mov.u32 	%r3, %tid.z;
	mov.u32 	%r4, %ctaid.x;
	mov.u32 	%r5, %ctaid.y;
	mov.u32 	%r6, %ctaid.z;
	mov.u32 	%r7, %ntid.x;
	mov.u32 	%r8, %ntid.y;
	mov.u32 	%r9, %ntid.z;
	mov.u32 	%r10, %nctaid.x;
	mov.u32 	%r11, %nctaid.y;
	mov.u32 	%r12, %nctaid.z;
	st.local.v4.u32 	[%rd2], {%r1, %r2, %r3, %r4};
	st.local.v4.u32 	[%rd2+16], {%r5, %r6, %r7, %r8};
	st.local.v4.u32 	[%rd2+32], {%r9, %r10, %r11, %r12};
	mov.u64 	%rd3, $str;
	cvta.global.u64 	%rd4, %rd3;
	{ // callseq 0, 0
	.param .b64 param0;
	st.param.b64 	[param0], %rd4;
	.param .b64 param1;
	st.param.b64 	[param1], %rd1;
	.param .b32 retval0;
	call.uni (retval0), 
	vprintf, 
	(
	param0, 
	param1
	);
	ld.param.b32 	%r13, [retval0];
	} // callseq 0
	ret;

}


// ===== COMPILED SASS (sm_100) =====

	.target	sm_100

	.elftype	@"ET_EXEC"


//--------------------- .note.nv.tkinfo           --------------------------
	.section	.note.nv.tkinfo,"",@"SHT_NOTE"
	.sectionflags	@"SHF_NOTE_NV_TKINFO"
	.tkinfo
        /*0018*/ 	.word	0x00000002
        /*0030*/ 	.string	""
        /*0030*/ 	.string	"ptxas"
        /*0030*/ 	.string	"Cuda compilation tools, release 13.0, V13.0.88"
        /*0030*/ 	.string	"Build cuda_13.0.r13.0/compiler.36424714_0"
        /*0030*/ 	.string	"-arch sm_100 -m 64 "



//--------------------- .note.nv.cuinfo           --------------------------
	.section	.note.nv.cuinfo,"",@"SHT_NOTE"
	.sectionflags	@"SHF_NOTE_NV_CUINFO"
        /*0018*/ 	.short	0x0002
        /*001a*/ 	.short	0x0064
        /*001c*/ 	.short	0x0082
	.zero		2


//--------------------- .nv.info                  --------------------------
	.section	.nv.info,"",@"SHT_CUDA_INFO"
	.align	4


	//----- nvinfo : EIATTR_REGCOUNT
	.align		4
        /*0000*/ 	.byte	0x04, 0x2f
        /*0002*/ 	.short	(.L_2 - .L_1)
	.align		4
.L_1:
        /*0004*/ 	.word	index@(_Z10checkIndexv)
        /*0008*/ 	.word	0x00000018


	//----- nvinfo : EIATTR_FRAME_SIZE
	.align		4
.L_2:
        /*000c*/ 	.byte	0x04, 0x11
        /*000e*/ 	.short	(.L_4 - .L_3)
	.align		4
.L_3:
        /*0010*/ 	.word	index@(_Z10checkIndexv)
        /*0014*/ 	.word	0x00000030


	//----- nvinfo : EIATTR_MIN_STACK_SIZE
	.align		4
.L_4:
        /*0018*/ 	.byte	0x04, 0x12
        /*001a*/ 	.short	(.L_6 - .L_5)
	.align		4
.L_5:
        /*001c*/ 	.word	index@(_Z10checkIndexv)
        /*0020*/ 	.word	0x00000030
.L_6:


//--------------------- .nv.compat                --------------------------
	.section	.nv.compat,"",@"SHT_CUDA_COMPAT_INFO"
	.align	4
        /*0000*/ 	.byte	0x02, 0x09, 0x00, 0x00, 0x02, 0x02, 0x01, 0x00, 0x02, 0x05, 0x05, 0x00, 0x03, 0x07, 0x01, 0x01
        /*0010*/ 	.byte	0x02, 0x03, 0x00, 0x00, 0x02, 0x06, 0x01, 0x00, 0x04, 0x0b, 0x08, 0x00, 0x09, 0x00, 0x00, 0x00
        /*0020*/ 	.byte	0x00, 0x00, 0x00, 0x00


//--------------------- .nv.info._Z10checkIndexv  --------------------------
	.section	.nv.info._Z10checkIndexv,"",@"SHT_CUDA_INFO"
	.sectionflags	@""
	.align	4


	//----- nvinfo : EIATTR_CUDA_API_VERSION
	.align		4
        /*0000*/ 	.byte	0x04, 0x37
        /*0002*/ 	.short	(.L_8 - .L_7)
.L_7:
        /*0004*/ 	.word	0x00000082


	//----- nvinfo : EIATTR_SPARSE_MMA_MASK
	.align		4
.L_8:
        /*0008*/ 	.byte	0x03, 0x50
        /*000a*/ 	.short	0x0000


	//----- nvinfo : EIATTR_MAXREG_COUNT
	.align		4
        /*000c*/ 	.byte	0x03, 0x1b
        /*000e*/ 	.short	0x00ff


	//----- nvinfo : EIATTR_EXTERNS
	.align		4
        /*0010*/ 	.byte	0x04, 0x0f
        /*0012*/ 	.short	(.L_10 - .L_9)


	//   ....[0]....
	.align		4
.L_9:
        /*0014*/ 	.word	index@(vprintf)


	//----- nvinfo : EIATTR_MERCURY_ISA_VERSION
	.align		4
.L_10:
        /*0018*/ 	.byte	0x03, 0x5f
        /*001a*/ 	.short	0x0101


	//----- nvinfo : EIATTR_VRC_CTA_INIT_COUNT
	.align		4
        /*001c*/ 	.byte	0x02, 0x4a
	.zero		1
	.zero		1


	//----- nvinfo : EIATTR_SYSCALL_OFFSETS
	.align		4
        /*0020*/ 	.byte	0x04, 0x46
        /*0022*/ 	.short	(.L_12 - .L_11)


	//   ....[0]....
.L_11:
        /*0024*/ 	.word	0x000001b0


	//----- nvinfo : EIATTR_EXIT_INSTR_OFFSETS
	.align		4
.L_12:
        /*0028*/ 	.byte	0x04, 0x1c
        /*002a*/ 	.short	(.L_14 - .L_13)


	//   ....[0]....
.L_13:
        /*002c*/ 	.word	0x000001c0


	//----- nvinfo : EIATTR_SW_WAR
	.align		4
.L_14:
        /*0030*/ 	.byte	0x04, 0x36
        /*0032*/ 	.short	(.L_16 - .L_15)
.L_15:
        /*0034*/ 	.word	0x00000008
.L_16:


//--------------------- .nv.callgraph             --------------------------
	.section	.nv.callgraph,"",@"SHT_CUDA_CALLGRAPH"
	.align	4
	.sectionentsize	8
	.align		4
        /*0000*/ 	.word	0x00000000
	.align		4
        /*0004*/ 	.word	0xffffffff
	.align		4
        /*0008*/ 	.word	index@(_Z10checkIndexv)
	.align		4
        /*000c*/ 	.word	index@(vprintf)
	.align		4
        /*0010*/ 	.word	0x00000000
	.align		4
        /*0014*/ 	.word	0xfffffffe
	.align		4
        /*0018*/ 	.word	0x00000000
	.align		4
        /*001c*/ 	.word	0xfffffffd
	.align		4
        /*0020*/ 	.word	0x00000000
	.align		4
        /*0024*/ 	.word	0xfffffffc


//--------------------- .nv.constant4             --------------------------
	.section	.nv.constant4,"a",@progbits
	.align	8
	.align		8
.nv.constant4:
        /*0000*/ 	.dword	vprintf
	.align		8
        /*0008*/ 	.dword	$str


//--------------------- .text._Z10checkIndexv     --------------------------
	.section	.text._Z10checkIndexv,"ax",@progbits
	.align	128
        .global         _Z10checkIndexv
        .type           _Z10checkIndexv,@function
        .size           _Z10checkIndexv,(.L_x_2 - _Z10checkIndexv)
        .other          _Z10checkIndexv,@"STO_CUDA_ENTRY STV_DEFAULT"
_Z10checkIndexv:
.text._Z10checkIndexv:
[----:B------:R-:W0:Y:S01]  /*0000*/  LDC R1, c[0x0][0x37c] ;  /* 0x0000df00ff017b82 */ /* 0x000e220000000800 */
[----:B------:R-:W1:Y:S01]  /*0010*/  S2R R8, SR_TID.X ;  /* 0x0000000000087919 */ /* 0x000e620000002100 */
[----:B------:R-:W2:Y:S06]  /*0020*/  LDCU UR5, c[0x0][0x2fc] ;  /* 0x00005f80ff0577ac */ /* 0x000eac0008000800 */
[----:B------:R-:W3:Y:S01]  /*0030*/  LDC R14, c[0x0][0x360] ;  /* 0x0000d800ff0e7b82 */ /* 0x000ee20000000800 */
[----:B0-----:R-:W-:Y:S01]  /*0040*/  VIADD R1, R1, 0xffffffd0 ;  /* 0xffffffd001017836 */ /* 0x001fe20000000000 */
[----:B------:R-:W1:Y:S01]  /*0050*/  S2R R9, SR_TID.Y ;  /* 0x0000000000097919 */ /* 0x000e620000002200 */
[----:B------:R-:W-:Y:S01]  /*0060*/  MOV R0, 0x0 ;  /* 0x0000000000007802 */ /* 0x000fe20000000f00 */
[----:B------:R-:W0:Y:S01]  /*0070*/  LDCU UR4, c[0x0][0x2f8] ;  /* 0x00005f00ff0477ac */ /* 0x000e220008000800 */
[----:B------:R-:W1:Y:S03]  /*0080*/  S2R R10, SR_TID.Z ;  /* 0x00000000000a7919 */ /* 0x000e660000002300 */
[----:B------:R-:W3:Y:S01]  /*0090*/  LDC R15, c[0x0][0x364] ;  /* 0x0000d900ff0f7b82 */ /* 0x000ee20000000800 */
[----:B------:R-:W4:Y:S01]  /*00a0*/  LDCU.64 UR6, c[0x4][0x8] ;  /* 0x01000100ff0677ac */ /* 0x000f220008000a00 */
[----:B------:R-:W1:Y:S01]  /*00b0*/  S2R R11, SR_CTAID.X ;  /* 0x00000000000b7919 */ /* 0x000e620000002500 */
[----:B------:R-:W3:Y:S05]  /*00c0*/  S2R R12, SR_CTAID.Y ;  /* 0x00000000000c7919 */ /* 0x000eea0000002600 */
[----:B------:R-:W5:Y:S01]  /*00d0*/  LDC R16, c[0x0][0x368] ;  /* 0x0000da00ff107b82 */ /* 0x000f620000000800 */
[----:B------:R-:W3:Y:S01]  /*00e0*/  S2R R13, SR_CTAID.Z ;  /* 0x00000000000d7919 */ /* 0x000ee20000002700 */
[----:B0-----:R-:W-:-:S06]  /*00f0*/  IADD3 R6, P0, PT, R1, UR4, RZ ;  /* 0x0000000401067c10 */ /* 0x001fcc000ff1e0ff */
[----:B------:R-:W5:Y:S01]  /*0100*/  LDC R17, c[0x0][0x370] ;  /* 0x0000dc00ff117b82 */ /* 0x000f620000000800 */
[----:B----4-:R-:W-:Y:S01]  /*0110*/  IMAD.U32 R4, RZ, RZ, UR6 ;  /* 0x00000006ff047e24 */ /* 0x010fe2000f8e00ff */
[----:B------:R-:W-:Y:S01]  /*0120*/  MOV R5, UR7 ;  /* 0x0000000700057c02 */ /* 0x000fe20008000f00 */
[----:B--2---:R-:W-:-:S05]  /*0130*/  IMAD.X R7, RZ, RZ, UR5, P0 ;  /* 0x00000005ff077e24 */ /* 0x004fca00080e06ff */
[----:B------:R-:W5:Y:S08]  /*0140*/  LDC R18, c[0x0][0x374] ;  /* 0x0000dd00ff127b82 */ /* 0x000f700000000800 */
[----:B------:R-:W5:Y:S01]  /*0150*/  LDC R19, c[0x0][0x378] ;  /* 0x0000de00ff137b82 */ /* 0x000f620000000800 */
[----:B-1----:R0:W-:Y:S07]  /*0160*/  STL.128 [R1], R8 ;  /* 0x0000000801007387 */ /* 0x0021ee0000100c00 */
[----:B------:R0:W1:Y:S01]  /*0170*/  LDC.64 R2, c[0x4][R0] ;  /* 0x0100000000027b82 */ /* 0x0000620000000a00 */
[----:B---3--:R0:W-:Y:S04]  /*0180*/  STL.128 [R1+0x10], R12 ;  /* 0x0000100c01007387 */ /* 0x0081e80000100c00 */
[----:B-----5:R0:W-:Y:S02]  /*0190*/  STL.128 [R1+0x20], R16 ;  /* 0x0000201001007387 */ /* 0x0201e40000100c00 */
[----:B------:R-:W-:-:S07]  /*01a0*/  LEPC R20, `(.L_x_0) ;  /* 0x000000001014794e */ /* 0x000fce0000000000 */
[----:B01----:R-:W-:Y:S05]  /*01b0*/  CALL.ABS.NOINC R2 ;  /* 0x0000000002007343 */ /* 0x003fea0003c00000 */
.L_x_0:
[----:B------:R-:W-:Y:S05]  /*01c0*/  EXIT ;  /* 0x000000000000794d */ /* 0x000fea0003800000 */
.L_x_1:
[----:B------:R-:W-:-:S00]  /*01d0*/  BRA `(.L_x_1) ;  /* 0xfffffffc00fc7947 */ /* 0x000fc0000383ffff */
[----:B------:R-:W-:-:S00]  /*01e0*/  NOP ;  /* 0x0000000000007918 */ /* 0x000fc00000000000 */
        /* <DEDUP_REMOVED lines=9> */
.L_x_2:


//--------------------- .nv.global.init           --------------------------
	.section	.nv.global.init,"aw",@progbits
.nv.global.init:
	.type		$str,@object
	.size		$str,(.L_0 - $str)
$str:
        /*0000*/ 	.byte	0x74, 0x68, 0x72, 0x65, 0x61, 0x64, 0x49, 0x64, 0x78, 0x3a, 0x20, 0x28, 0x25, 0x64, 0x2c, 0x25
        /*0010*/ 	.byte	0x64, 0x2c, 0x25, 0x64, 0x29, 0x20, 0x62, 0x6c, 0x6f, 0x63, 0x6b, 0x49, 0x64, 0x78, 0x3a, 0x20
        /*0020*/ 	.byte	0x28, 0x25, 0x64, 0x2c, 0x20, 0x25, 0x64, 0x2c, 0x20, 0x25, 0x64, 0x29, 0x20, 0x62, 0x6c, 0x6f
        /*0030*/ 	.byte	0x63, 0x6b, 0x44, 0x69, 0x6d, 0x3a, 0x20, 0x28, 0x25, 0x64, 0x2c, 0x20, 0x25, 0x64, 0x2c, 0x20
        /*0040*/ 	.byte	0x25, 0x64, 0x29, 0x20, 0x67, 0x72, 0x69, 0x64, 0x44, 0x69, 0x6d, 0x3a, 0x20, 0x28, 0x25, 0x64
        /*0050*/ 	.byte	0x2c, 0x20, 0x25, 0x64, 0x2c, 0x20, 0x25, 0x64, 0x29, 0x0a, 0x00
.L_0:


//--------------------- .nv.shared.reserved.0     --------------------------
	.section	.nv.shared.reserved.0,"aw",@nobits
	.weak		__nv_reservedSMEM_offset_0_alias
	.size		__nv_reservedSMEM_offset_0_alias, 0, 64
	.other		__nv_reservedSMEM_offset_0_alias,@"STO_CUDA_RESERVED_SHARED STV_DEFAULT"
__nv_reservedSMEM_offset_0_alias:
	.zero		0
	.zero		64


//--------------------- .nv.constant0._Z10checkIndexv --------------------------
	.section	.nv.constant0._Z10checkIndexv,"a",@progbits
	.sectionflags	@""
	.align	4
.nv.constant0._Z10checkIndexv:
	.zero		896


//--------------------- SYMBOLS --------------------------

	.type		.nv.reservedSmem.offset0,@object
	.size		.nv.reservedSmem.offset0,0x4
	.type		vprintf,@function
